//
// Generated by NVIDIA NVVM Compiler
//
// Compiler Build ID: CL-36424714
// Cuda compilation tools, release 13.0, V13.0.88
// Based on NVVM 20.0.0
//

.version 9.0
.target sm_100
.address_size 64

	// .globl	_Z18mlp_forward_kernelPKiiifPKfS2_S0_S0_S0_S0_iPfii
.extern .shared .align 16 .b8 scratch[];

.visible .entry _Z18mlp_forward_kernelPKiiifPKfS2_S0_S0_S0_S0_iPfii(
	.param .u64 .ptr .align 1 _Z18mlp_forward_kernelPKiiifPKfS2_S0_S0_S0_S0_iPfii_param_0,
	.param .u32 _Z18mlp_forward_kernelPKiiifPKfS2_S0_S0_S0_S0_iPfii_param_1,
	.param .u32 _Z18mlp_forward_kernelPKiiifPKfS2_S0_S0_S0_S0_iPfii_param_2,
	.param .f32 _Z18mlp_forward_kernelPKiiifPKfS2_S0_S0_S0_S0_iPfii_param_3,
	.param .u64 .ptr .align 1 _Z18mlp_forward_kernelPKiiifPKfS2_S0_S0_S0_S0_iPfii_param_4,
	.param .u64 .ptr .align 1 _Z18mlp_forward_kernelPKiiifPKfS2_S0_S0_S0_S0_iPfii_param_5,
	.param .u64 .ptr .align 1 _Z18mlp_forward_kernelPKiiifPKfS2_S0_S0_S0_S0_iPfii_param_6,
	.param .u64 .ptr .align 1 _Z18mlp_forward_kernelPKiiifPKfS2_S0_S0_S0_S0_iPfii_param_7,
	.param .u64 .ptr .align 1 _Z18mlp_forward_kernelPKiiifPKfS2_S0_S0_S0_S0_iPfii_param_8,
	.param .u64 .ptr .align 1 _Z18mlp_forward_kernelPKiiifPKfS2_S0_S0_S0_S0_iPfii_param_9,
	.param .u32 _Z18mlp_forward_kernelPKiiifPKfS2_S0_S0_S0_S0_iPfii_param_10,
	.param .u64 .ptr .align 1 _Z18mlp_forward_kernelPKiiifPKfS2_S0_S0_S0_S0_iPfii_param_11,
	.param .u32 _Z18mlp_forward_kernelPKiiifPKfS2_S0_S0_S0_S0_iPfii_param_12,
	.param .u32 _Z18mlp_forward_kernelPKiiifPKfS2_S0_S0_S0_S0_iPfii_param_13
)
{
	.reg .pred 	%p<21>;
	.reg .b32 	%r<80>;
	.reg .b32 	%f<119>;
	.reg .b64 	%rd<56>;

	ld.param.u64 	%rd15, [_Z18mlp_forward_kernelPKiiifPKfS2_S0_S0_S0_S0_iPfii_param_0];
	ld.param.u32 	%r44, [_Z18mlp_forward_kernelPKiiifPKfS2_S0_S0_S0_S0_iPfii_param_1];
	ld.param.u32 	%r40, [_Z18mlp_forward_kernelPKiiifPKfS2_S0_S0_S0_S0_iPfii_param_2];
	ld.param.f32 	%f16, [_Z18mlp_forward_kernelPKiiifPKfS2_S0_S0_S0_S0_iPfii_param_3];
	ld.param.u64 	%rd21, [_Z18mlp_forward_kernelPKiiifPKfS2_S0_S0_S0_S0_iPfii_param_4];
	ld.param.u64 	%rd22, [_Z18mlp_forward_kernelPKiiifPKfS2_S0_S0_S0_S0_iPfii_param_5];
	ld.param.u64 	%rd16, [_Z18mlp_forward_kernelPKiiifPKfS2_S0_S0_S0_S0_iPfii_param_6];
	ld.param.u64 	%rd17, [_Z18mlp_forward_kernelPKiiifPKfS2_S0_S0_S0_S0_iPfii_param_7];
	ld.param.u64 	%rd18, [_Z18mlp_forward_kernelPKiiifPKfS2_S0_S0_S0_S0_iPfii_param_8];
	ld.param.u64 	%rd19, [_Z18mlp_forward_kernelPKiiifPKfS2_S0_S0_S0_S0_iPfii_param_9];
	ld.param.u32 	%r41, [_Z18mlp_forward_kernelPKiiifPKfS2_S0_S0_S0_S0_iPfii_param_10];
	ld.param.u64 	%rd20, [_Z18mlp_forward_kernelPKiiifPKfS2_S0_S0_S0_S0_iPfii_param_11];
	ld.param.u32 	%r42, [_Z18mlp_forward_kernelPKiiifPKfS2_S0_S0_S0_S0_iPfii_param_12];
	ld.param.u32 	%r43, [_Z18mlp_forward_kernelPKiiifPKfS2_S0_S0_S0_S0_iPfii_param_13];
	cvta.to.global.u64 	%rd1, %rd21;
	cvta.to.global.u64 	%rd2, %rd22;
	mov.u32 	%r1, %ctaid.x;
	mov.u32 	%r2, %tid.x;
	setp.ge.s32 	%p1, %r1, %r44;
	@%p1 bra 	$L__BB0_27;
	setp.ge.s32 	%p2, %r2, %r40;
	@%p2 bra 	$L__BB0_4;
	mul.lo.s32 	%r3, %r40, %r1;
	mov.u32 	%r4, %ntid.x;
	cvta.to.global.u64 	%rd3, %rd15;
	mov.u32 	%r48, scratch;
	mov.u32 	%r68, %r2;
$L__BB0_3:
	add.s32 	%r45, %r68, %r3;
	mul.wide.s32 	%rd23, %r45, 4;
	add.s64 	%rd24, %rd3, %rd23;
	ld.global.u32 	%r46, [%rd24];
	cvt.rn.f32.s32 	%f17, %r46;
	mul.f32 	%f18, %f16, %f17;
	shl.b32 	%r47, %r68, 2;
	add.s32 	%r49, %r48, %r47;
	st.shared.f32 	[%r49], %f18;
	add.s32 	%r68, %r68, %r4;
	setp.lt.s32 	%p3, %r68, %r40;
	@%p3 bra 	$L__BB0_3;
$L__BB0_4:
	bar.sync 	0;
	setp.lt.s32 	%p4, %r41, 1;
	mov.u32 	%r79, scratch;
	@%p4 bra 	$L__BB0_25;
	shl.b32 	%r53, %r43, 2;
	mov.u32 	%r79, scratch;
	add.s32 	%r7, %r79, %r53;
	mov.u32 	%r8, %ntid.x;
	cvta.to.global.u64 	%rd4, %rd18;
	cvta.to.global.u64 	%rd5, %rd19;
	cvta.to.global.u64 	%rd6, %rd16;
	cvta.to.global.u64 	%rd7, %rd17;
	mov.b32 	%r69, 0;
	mov.u32 	%r70, %r7;
$L__BB0_6:
	mov.u32 	%r11, %r79;
	mov.u32 	%r79, %r70;
	mul.wide.u32 	%rd25, %r69, 4;
	add.s64 	%rd26, %rd4, %rd25;
	ld.global.u32 	%r12, [%rd26];
	add.s64 	%rd27, %rd5, %rd25;
	ld.global.u32 	%r13, [%rd27];
	add.s64 	%rd28, %rd6, %rd25;
	ld.global.u32 	%r14, [%rd28];
	add.s64 	%rd29, %rd7, %rd25;
	ld.global.s32 	%rd8, [%rd29];
	setp.ge.s32 	%p5, %r2, %r13;
	@%p5 bra 	$L__BB0_24;
	setp.gt.s32 	%p6, %r12, 0;
	mov.u32 	%r78, %r2;
	@%p6 bra 	$L__BB0_8;
	bra.uni 	$L__BB0_23;
$L__BB0_8:
	and.b32  	%r15, %r12, 15;
	add.s32 	%r16, %r15, -1;
	and.b32  	%r17, %r12, 7;
	add.s32 	%r18, %r17, -1;
	and.b32  	%r19, %r12, 2147483632;
	and.b32  	%r20, %r12, 3;
	neg.s32 	%r21, %r19;
	add.s32 	%r22, %r11, 32;
	cvt.s64.s32 	%rd9, %r14;
	mov.u32 	%r72, %r2;
$L__BB0_9:
	setp.lt.u32 	%p8, %r12, 16;
	cvt.s64.s32 	%rd34, %r72;
	add.s64 	%rd35, %rd34, %rd8;
	shl.b64 	%rd36, %rd35, 2;
	add.s64 	%rd37, %rd2, %rd36;
	mul.wide.s32 	%rd38, %r72, %r12;
	add.s64 	%rd10, %rd38, %rd9;
	ld.global.f32 	%f118, [%rd37];
	mov.b32 	%r76, 0;
	@%p8 bra 	$L__BB0_12;
	shl.b64 	%rd39, %rd10, 2;
	add.s64 	%rd40, %rd1, %rd39;
	add.s64 	%rd55, %rd40, 32;
	mov.u32 	%r73, %r22;
	mov.u32 	%r74, %r21;
$L__BB0_11:
	.pragma "nounroll";
	ld.global.f32 	%f21, [%rd55+-32];
	ld.shared.f32 	%f22, [%r73+-32];
	fma.rn.f32 	%f23, %f21, %f22, %f118;
	ld.global.f32 	%f24, [%rd55+-28];
	ld.shared.f32 	%f25, [%r73+-28];
	fma.rn.f32 	%f26, %f24, %f25, %f23;
	ld.global.f32 	%f27, [%rd55+-24];
	ld.shared.f32 	%f28, [%r73+-24];
	fma.rn.f32 	%f29, %f27, %f28, %f26;
	ld.global.f32 	%f30, [%rd55+-20];
	ld.shared.f32 	%f31, [%r73+-20];
	fma.rn.f32 	%f32, %f30, %f31, %f29;
	ld.global.f32 	%f33, [%rd55+-16];
	ld.shared.f32 	%f34, [%r73+-16];
	fma.rn.f32 	%f35, %f33, %f34, %f32;
	ld.global.f32 	%f36, [%rd55+-12];
	ld.shared.f32 	%f37, [%r73+-12];
	fma.rn.f32 	%f38, %f36, %f37, %f35;
	ld.global.f32 	%f39, [%rd55+-8];
	ld.shared.f32 	%f40, [%r73+-8];
	fma.rn.f32 	%f41, %f39, %f40, %f38;
	ld.global.f32 	%f42, [%rd55+-4];
	ld.shared.f32 	%f43, [%r73+-4];
	fma.rn.f32 	%f44, %f42, %f43, %f41;
	ld.global.f32 	%f45, [%rd55];
	ld.shared.f32 	%f46, [%r73];
	fma.rn.f32 	%f47, %f45, %f46, %f44;
	ld.global.f32 	%f48, [%rd55+4];
	ld.shared.f32 	%f49, [%r73+4];
	fma.rn.f32 	%f50, %f48, %f49, %f47;
	ld.global.f32 	%f51, [%rd55+8];
	ld.shared.f32 	%f52, [%r73+8];
	fma.rn.f32 	%f53, %f51, %f52, %f50;
	ld.global.f32 	%f54, [%rd55+12];
	ld.shared.f32 	%f55, [%r73+12];
	fma.rn.f32 	%f56, %f54, %f55, %f53;
	ld.global.f32 	%f57, [%rd55+16];
	ld.shared.f32 	%f58, [%r73+16];
	fma.rn.f32 	%f59, %f57, %f58, %f56;
	ld.global.f32 	%f60, [%rd55+20];
	ld.shared.f32 	%f61, [%r73+20];
	fma.rn.f32 	%f62, %f60, %f61, %f59;
	ld.global.f32 	%f63, [%rd55+24];
	ld.shared.f32 	%f64, [%r73+24];
	fma.rn.f32 	%f65, %f63, %f64, %f62;
	ld.global.f32 	%f66, [%rd55+28];
	ld.shared.f32 	%f67, [%r73+28];
	fma.rn.f32 	%f118, %f66, %f67, %f65;
	add.s32 	%r74, %r74, 16;
	add.s64 	%rd55, %rd55, 64;
	add.s32 	%r73, %r73, 64;
	setp.ne.s32 	%p9, %r74, 0;
	mov.u32 	%r76, %r19;
	@%p9 bra 	$L__BB0_11;
$L__BB0_12:
	setp.eq.s32 	%p10, %r15, 0;
	@%p10 bra 	$L__BB0_22;
	setp.lt.u32 	%p11, %r16, 7;
	@%p11 bra 	$L__BB0_15;
	cvt.u64.u32 	%rd41, %r76;
	add.s64 	%rd42, %rd10, %rd41;
	shl.b64 	%rd43, %rd42, 2;
	add.s64 	%rd44, %rd1, %rd43;
	ld.global.f32 	%f69, [%rd44];
	shl.b32 	%r57, %r76, 2;
	add.s32 	%r58, %r11, %r57;
	ld.shared.f32 	%f70, [%r58];
	fma.rn.f32 	%f71, %f69, %f70, %f118;
	ld.global.f32 	%f72, [%rd44+4];
	ld.shared.f32 	%f73, [%r58+4];
	fma.rn.f32 	%f74, %f72, %f73, %f71;
	ld.global.f32 	%f75, [%rd44+8];
	ld.shared.f32 	%f76, [%r58+8];
	fma.rn.f32 	%f77, %f75, %f76, %f74;
	ld.global.f32 	%f78, [%rd44+12];
	ld.shared.f32 	%f79, [%r58+12];
	fma.rn.f32 	%f80, %f78, %f79, %f77;
	ld.global.f32 	%f81, [%rd44+16];
	ld.shared.f32 	%f82, [%r58+16];
	fma.rn.f32 	%f83, %f81, %f82, %f80;
	ld.global.f32 	%f84, [%rd44+20];
	ld.shared.f32 	%f85, [%r58+20];
	fma.rn.f32 	%f86, %f84, %f85, %f83;
	ld.global.f32 	%f87, [%rd44+24];
	ld.shared.f32 	%f88, [%r58+24];
	fma.rn.f32 	%f89, %f87, %f88, %f86;
	ld.global.f32 	%f90, [%rd44+28];
	ld.shared.f32 	%f91, [%r58+28];
	fma.rn.f32 	%f118, %f90, %f91, %f89;
	add.s32 	%r76, %r76, 8;
$L__BB0_15:
	setp.eq.s32 	%p12, %r17, 0;
	@%p12 bra 	$L__BB0_22;
	setp.lt.u32 	%p13, %r18, 3;
	@%p13 bra 	$L__BB0_18;
	cvt.u64.u32 	%rd45, %r76;
	add.s64 	%rd46, %rd10, %rd45;
	shl.b64 	%rd47, %rd46, 2;
	add.s64 	%rd48, %rd1, %rd47;
	ld.global.f32 	%f93, [%rd48];
	shl.b32 	%r59, %r76, 2;
	add.s32 	%r60, %r11, %r59;
	ld.shared.f32 	%f94, [%r60];
	fma.rn.f32 	%f95, %f93, %f94, %f118;
	ld.global.f32 	%f96, [%rd48+4];
	ld.shared.f32 	%f97, [%r60+4];
	fma.rn.f32 	%f98, %f96, %f97, %f95;
	ld.global.f32 	%f99, [%rd48+8];
	ld.shared.f32 	%f100, [%r60+8];
	fma.rn.f32 	%f101, %f99, %f100, %f98;
	ld.global.f32 	%f102, [%rd48+12];
	ld.shared.f32 	%f103, [%r60+12];
	fma.rn.f32 	%f118, %f102, %f103, %f101;
	add.s32 	%r76, %r76, 4;
$L__BB0_18:
	setp.eq.s32 	%p14, %r20, 0;
	@%p14 bra 	$L__BB0_22;
	setp.eq.s32 	%p15, %r20, 1;
	cvt.u64.u32 	%rd49, %r76;
	add.s64 	%rd50, %rd10, %rd49;
	shl.b64 	%rd51, %rd50, 2;
	add.s64 	%rd14, %rd1, %rd51;
	ld.global.f32 	%f104, [%rd14];
	shl.b32 	%r61, %r76, 2;
	add.s32 	%r33, %r11, %r61;
	ld.shared.f32 	%f105, [%r33];
	fma.rn.f32 	%f118, %f104, %f105, %f118;
	@%p15 bra 	$L__BB0_22;
	setp.eq.s32 	%p16, %r20, 2;
	ld.global.f32 	%f106, [%rd14+4];
	ld.shared.f32 	%f107, [%r33+4];
	fma.rn.f32 	%f118, %f106, %f107, %f118;
	@%p16 bra 	$L__BB0_22;
	ld.global.f32 	%f108, [%rd14+8];
	ld.shared.f32 	%f109, [%r33+8];
	fma.rn.f32 	%f118, %f108, %f109, %f118;
$L__BB0_22:
	shl.b32 	%r62, %r72, 2;
	add.s32 	%r63, %r79, %r62;
	st.shared.f32 	[%r63], %f118;
	add.s32 	%r72, %r72, %r8;
	setp.lt.s32 	%p17, %r72, %r13;
	@%p17 bra 	$L__BB0_9;
	bra.uni 	$L__BB0_24;
$L__BB0_23:
	cvt.s64.s32 	%rd30, %r78;
	add.s64 	%rd31, %rd30, %rd8;
	shl.b64 	%rd32, %rd31, 2;
	add.s64 	%rd33, %rd2, %rd32;
	ld.global.f32 	%f19, [%rd33];
	shl.b32 	%r54, %r78, 2;
	add.s32 	%r55, %r79, %r54;
	st.shared.f32 	[%r55], %f19;
	add.s32 	%r78, %r78, %r8;
	setp.lt.s32 	%p7, %r78, %r13;
	@%p7 bra 	$L__BB0_23;
$L__BB0_24:
	bar.sync 	0;
	mov.u32 	%r64, scratch;
	setp.eq.s32 	%p18, %r79, %r64;
	selp.b32 	%r70, %r7, %r64, %p18;
	add.s32 	%r69, %r69, 1;
	setp.ne.s32 	%p19, %r69, %r41;
	@%p19 bra 	$L__BB0_6;
$L__BB0_25:
	setp.ge.s32 	%p20, %r2, %r42;
	@%p20 bra 	$L__BB0_27;
	shl.b32 	%r65, %r2, 2;
	add.s32 	%r66, %r79, %r65;
	ld.shared.f32 	%f110, [%r66];
	mad.lo.s32 	%r67, %r42, %r1, %r2;
	cvta.to.global.u64 	%rd52, %rd20;
	mul.wide.u32 	%rd53, %r67, 4;
	add.s64 	%rd54, %rd52, %rd53;
	st.global.f32 	[%rd54], %f110;
$L__BB0_27:
	ret;

}


// ===== COMPILED SASS (sm_100) =====

	.target	sm_100

	.elftype	@"ET_EXEC"


//--------------------- .note.nv.tkinfo           --------------------------
	.section	.note.nv.tkinfo,"",@"SHT_NOTE"
	.sectionflags	@"SHF_NOTE_NV_TKINFO"
	.tkinfo
        /*0018*/ 	.word	0x00000002
        /*0030*/ 	.string	""
        /*0030*/ 	.string	"ptxas"
        /*0030*/ 	.string	"Cuda compilation tools, release 13.0, V13.0.88"
        /*0030*/ 	.string	"Build cuda_13.0.r13.0/compiler.36424714_0"
        /*0030*/ 	.string	"-arch sm_100 -m 64 "



//--------------------- .note.nv.cuinfo           --------------------------
	.section	.note.nv.cuinfo,"",@"SHT_NOTE"
	.sectionflags	@"SHF_NOTE_NV_CUINFO"
        /*0018*/ 	.short	0x0002
        /*001a*/ 	.short	0x0064
        /*001c*/ 	.short	0x0082
	.zero		2


//--------------------- .nv.info                  --------------------------
	.section	.nv.info,"",@"SHT_CUDA_INFO"
	.align	4


	//----- nvinfo : EIATTR_REGCOUNT
	.align		4
        /*0000*/ 	.byte	0x04, 0x2f
        /*0002*/ 	.short	(.L_1 - .L_0)
	.align		4
.L_0:
        /*0004*/ 	.word	index@(_Z18mlp_forward_kernelPKiiifPKfS2_S0_S0_S0_S0_iPfii)
        /*0008*/ 	.word	0x0000001f


	//----- nvinfo : EIATTR_FRAME_SIZE
	.align		4
.L_1:
        /*000c*/ 	.byte	0x04, 0x11
        /*000e*/ 	.short	(.L_3 - .L_2)
	.align		4
.L_2:
        /*0010*/ 	.word	index@(_Z18mlp_forward_kernelPKiiifPKfS2_S0_S0_S0_S0_iPfii)
        /*0014*/ 	.word	0x00000000


	//----- nvinfo : EIATTR_MIN_STACK_SIZE
	.align		4
.L_3:
        /*0018*/ 	.byte	0x04, 0x12
        /*001a*/ 	.short	(.L_5 - .L_4)
	.align		4
.L_4:
        /*001c*/ 	.word	index@(_Z18mlp_forward_kernelPKiiifPKfS2_S0_S0_S0_S0_iPfii)
        /*0020*/ 	.word	0x00000000
.L_5:


//--------------------- .nv.compat                --------------------------
	.section	.nv.compat,"",@"SHT_CUDA_COMPAT_INFO"
	.align	4
        /*0000*/ 	.byte	0x02, 0x09, 0x00, 0x00, 0x02, 0x02, 0x01, 0x00, 0x02, 0x05, 0x05, 0x00, 0x03, 0x07, 0x01, 0x01
        /*0010*/ 	.byte	0x02, 0x03, 0x00, 0x00, 0x02, 0x06, 0x01, 0x00, 0x04, 0x0b, 0x08, 0x00, 0x09, 0x00, 0x00, 0x00
        /*0020*/ 	.byte	0x00, 0x00, 0x00, 0x00


//--------------------- .nv.info._Z18mlp_forward_kernelPKiiifPKfS2_S0_S0_S0_S0_iPfii --------------------------
	.section	.nv.info._Z18mlp_forward_kernelPKiiifPKfS2_S0_S0_S0_S0_iPfii,"",@"SHT_CUDA_INFO"
	.sectionflags	@""
	.align	4


	//----- nvinfo : EIATTR_CUDA_API_VERSION
	.align		4
        /*0000*/ 	.byte	0x04, 0x37
        /*0002*/ 	.short	(.L_7 - .L_6)
.L_6:
        /*0004*/ 	.word	0x00000082


	//----- nvinfo : EIATTR_KPARAM_INFO
	.align		4
.L_7:
        /*0008*/ 	.byte	0x04, 0x17
        /*000a*/ 	.short	(.L_9 - .L_8)
.L_8:
        /*000c*/ 	.word	0x00000000
        /*0010*/ 	.short	0x000d
        /*0012*/ 	.short	0x005c
        /*0014*/ 	.byte	0x00, 0xf0, 0x11, 0x00


	//----- nvinfo : EIATTR_KPARAM_INFO
	.align		4
.L_9:
        /*0018*/ 	.byte	0x04, 0x17
        /*001a*/ 	.short	(.L_11 - .L_10)
.L_10:
        /*001c*/ 	.word	0x00000000
        /*0020*/ 	.short	0x000c
        /*0022*/ 	.short	0x0058
        /*0024*/ 	.byte	0x00, 0xf0, 0x11, 0x00


	//----- nvinfo : EIATTR_KPARAM_INFO
	.align		4
.L_11:
        /*0028*/ 	.byte	0x04, 0x17
        /*002a*/ 	.short	(.L_13 - .L_12)
.L_12:
        /*002c*/ 	.word	0x00000000
        /*0030*/ 	.short	0x000b
        /*0032*/ 	.short	0x0050
        /*0034*/ 	.byte	0x00, 0xf5, 0x21, 0x00


	//----- nvinfo : EIATTR_KPARAM_INFO
	.align		4
.L_13:
        /*0038*/ 	.byte	0x04, 0x17
        /*003a*/ 	.short	(.L_15 - .L_14)
.L_14:
        /*003c*/ 	.word	0x00000000
        /*0040*/ 	.short	0x000a
        /*0042*/ 	.short	0x0048
        /*0044*/ 	.byte	0x00, 0xf0, 0x11, 0x00


	//----- nvinfo : EIATTR_KPARAM_INFO
	.align		4
.L_15:
        /*0048*/ 	.byte	0x04, 0x17
        /*004a*/ 	.short	(.L_17 - .L_16)
.L_16:
        /*004c*/ 	.word	0x00000000
        /*0050*/ 	.short	0x0009
        /*0052*/ 	.short	0x0040
        /*0054*/ 	.byte	0x00, 0xf5, 0x21, 0x00


	//----- nvinfo : EIATTR_KPARAM_INFO
	.align		4
.L_17:
        /*0058*/ 	.byte	0x04, 0x17
        /*005a*/ 	.short	(.L_19 - .L_18)
.L_18:
        /*005c*/ 	.word	0x00000000
        /*0060*/ 	.short	0x0008
        /*0062*/ 	.short	0x0038
        /*0064*/ 	.byte	0x00, 0xf5, 0x21, 0x00


	//----- nvinfo : EIATTR_KPARAM_INFO
	.align		4
.L_19:
        /*0068*/ 	.byte	0x04, 0x17
        /*006a*/ 	.short	(.L_21 - .L_20)
.L_20:
        /*006c*/ 	.word	0x00000000
        /*0070*/ 	.short	0x0007
        /*0072*/ 	.short	0x0030
        /*0074*/ 	.byte	0x00, 0xf5, 0x21, 0x00


	//----- nvinfo : EIATTR_KPARAM_INFO
	.align		4
.L_21:
        /*0078*/ 	.byte	0x04, 0x17
        /*007a*/ 	.short	(.L_23 - .L_22)
.L_22:
        /*007c*/ 	.word	0x00000000
        /*0080*/ 	.short	0x0006
        /*0082*/ 	.short	0x0028
        /*0084*/ 	.byte	0x00, 0xf5, 0x21, 0x00


	//----- nvinfo : EIATTR_KPARAM_INFO
	.align		4
.L_23:
        /*0088*/ 	.byte	0x04, 0x17
        /*008a*/ 	.short	(.L_25 - .L_24)
.L_24:
        /*008c*/ 	.word	0x00000000
        /*0090*/ 	.short	0x0005
        /*0092*/ 	.short	0x0020
        /*0094*/ 	.byte	0x00, 0xf5, 0x21, 0x00


	//----- nvinfo : EIATTR_KPARAM_INFO
	.align		4
.L_25:
        /*0098*/ 	.byte	0x04, 0x17
        /*009a*/ 	.short	(.L_27 - .L_26)
.L_26:
        /*009c*/ 	.word	0x00000000
        /*00a0*/ 	.short	0x0004
        /*00a2*/ 	.short	0x0018
        /*00a4*/ 	.byte	0x00, 0xf5, 0x21, 0x00


	//----- nvinfo : EIATTR_KPARAM_INFO
	.align		4
.L_27:
        /*00a8*/ 	.byte	0x04, 0x17
        /*00aa*/ 	.short	(.L_29 - .L_28)
.L_28:
        /*00ac*/ 	.word	0x00000000
        /*00b0*/ 	.short	0x0003
        /*00b2*/ 	.short	0x0010
        /*00b4*/ 	.byte	0x00, 0xf0, 0x11, 0x00


	//----- nvinfo : EIATTR_KPARAM_INFO
	.align		4
.L_29:
        /*00b8*/ 	.byte	0x04, 0x17
        /*00ba*/ 	.short	(.L_31 - .L_30)
.L_30:
        /*00bc*/ 	.word	0x00000000
        /*00c0*/ 	.short	0x0002
        /*00c2*/ 	.short	0x000c
        /*00c4*/ 	.byte	0x00, 0xf0, 0x11, 0x00


	//----- nvinfo : EIATTR_KPARAM_INFO
	.align		4
.L_31:
        /*00c8*/ 	.byte	0x04, 0x17
        /*00ca*/ 	.short	(.L_33 - .L_32)
.L_32:
        /*00cc*/ 	.word	0x00000000
        /*00d0*/ 	.short	0x0001
        /*00d2*/ 	.short	0x0008
        /*00d4*/ 	.byte	0x00, 0xf0, 0x11, 0x00


	//----- nvinfo : EIATTR_KPARAM_INFO
	.align		4
.L_33:
        /*00d8*/ 	.byte	0x04, 0x17
        /*00da*/ 	.short	(.L_35 - .L_34)
.L_34:
        /*00dc*/ 	.word	0x00000000
        /*00e0*/ 	.short	0x0000
        /*00e2*/ 	.short	0x0000
        /*00e4*/ 	.byte	0x00, 0xf5, 0x21, 0x00


	//----- nvinfo : EIATTR_SPARSE_MMA_MASK
	.align		4
.L_35:
        /*00e8*/ 	.byte	0x03, 0x50
        /*00ea*/ 	.short	0x0000


	//----- nvinfo : EIATTR_MAXREG_COUNT
	.align		4
        /*00ec*/ 	.byte	0x03, 0x1b
        /*00ee*/ 	.short	0x00ff


	//----- nvinfo : EIATTR_NUM_BARRIERS
	.align		4
        /*00f0*/ 	.byte	0x02, 0x4c
        /*00f2*/ 	.byte	0x01
	.zero		1


	//----- nvinfo : EIATTR_MERCURY_ISA_VERSION
	.align		4
        /*00f4*/ 	.byte	0x03, 0x5f
        /*00f6*/ 	.short	0x0101


	//----- nvinfo : EIATTR_VRC_CTA_INIT_COUNT
	.align		4
        /*00f8*/ 	.byte	0x02, 0x4a
	.zero		1
	.zero		1


	//----- nvinfo : EIATTR_EXIT_INSTR_OFFSETS
	.align		4
        /*00fc*/ 	.byte	0x04, 0x1c
        /*00fe*/ 	.short	(.L_37 - .L_36)


	//   ....[0]....
.L_36:
        /*0100*/ 	.word	0x00000040


	//   ....[1]....
        /*0104*/ 	.word	0x00000fe0


	//   ....[2]....
        /*0108*/ 	.word	0x00001050


	//----- nvinfo : EIATTR_CRS_STACK_SIZE
	.align		4
.L_37:
        /*010c*/ 	.byte	0x04, 0x1e
        /*010e*/ 	.short	(.L_39 - .L_38)
.L_38:
        /*0110*/ 	.word	0x00000000


	//----- nvinfo : EIATTR_CBANK_PARAM_SIZE
	.align		4
.L_39:
        /*0114*/ 	.byte	0x03, 0x19
        /*0116*/ 	.short	0x0060


	//----- nvinfo : EIATTR_PARAM_CBANK
	.align		4
        /*0118*/ 	.byte	0x04, 0x0a
        /*011a*/ 	.short	(.L_41 - .L_40)
	.align		4
.L_40:
        /*011c*/ 	.word	index@(.nv.constant0._Z18mlp_forward_kernelPKiiifPKfS2_S0_S0_S0_S0_iPfii)
        /*0120*/ 	.short	0x0380
        /*0122*/ 	.short	0x0060


	//----- nvinfo : EIATTR_SW_WAR
	.align		4
.L_41:
        /*0124*/ 	.byte	0x04, 0x36
        /*0126*/ 	.short	(.L_43 - .L_42)
.L_42:
        /*0128*/ 	.word	0x00000008
.L_43:


//--------------------- .nv.callgraph             --------------------------
	.section	.nv.callgraph,"",@"SHT_CUDA_CALLGRAPH"
	.align	4
	.sectionentsize	8
	.align		4
        /*0000*/ 	.word	0x00000000
	.align		4
        /*0004*/ 	.word	0xffffffff
	.align		4
        /*0008*/ 	.word	0x00000000
	.align		4
        /*000c*/ 	.word	0xfffffffe
	.align		4
        /*0010*/ 	.word	0x00000000
	.align		4
        /*0014*/ 	.word	0xfffffffd
	.align		4
        /*0018*/ 	.word	0x00000000
	.align		4
        /*001c*/ 	.word	0xfffffffc


//--------------------- .text._Z18mlp_forward_kernelPKiiifPKfS2_S0_S0_S0_S0_iPfii --------------------------
	.section	.text._Z18mlp_forward_kernelPKiiifPKfS2_S0_S0_S0_S0_iPfii,"ax",@progbits
	.align	128
        .global         _Z18mlp_forward_kernelPKiiifPKfS2_S0_S0_S0_S0_iPfii
        .type           _Z18mlp_forward_kernelPKiiifPKfS2_S0_S0_S0_S0_iPfii,@function
        .size           _Z18mlp_forward_kernelPKiiifPKfS2_S0_S0_S0_S0_iPfii,(.L_x_17 - _Z18mlp_forward_kernelPKiiifPKfS2_S0_S0_S0_S0_iPfii)
        .other          _Z18mlp_forward_kernelPKiiifPKfS2_S0_S0_S0_S0_iPfii,@"STO_CUDA_ENTRY STV_DEFAULT"
_Z18mlp_forward_kernelPKiiifPKfS2_S0_S0_S0_S0_iPfii:
.text._Z18mlp_forward_kernelPKiiifPKfS2_S0_S0_S0_S0_iPfii:
[----:B------:R-:W-:Y:S08]  /*0000*/  LDC R1, c[0x0][0x37c] ;  /* 0x0000df00ff017b82 */ /* 0x000ff00000000800 */
[----:B------:R-:W0:Y:S08]  /*0010*/  S2UR UR10, SR_CTAID.X ;  /* 0x00000000000a79c3 */ /* 0x000e300000002500 */
[----:B------:R-:W0:Y:S02]  /*0020*/  LDC R0, c[0x0][0x388] ;  /* 0x0000e200ff007b82 */ /* 0x000e240000000800 */
[----:B0-----:R-:W-:-:S13]  /*0030*/  ISETP.LE.AND P0, PT, R0, UR10, PT ;  /* 0x0000000a00007c0c */ /* 0x001fda000bf03270 */
[----:B------:R-:W-:Y:S05]  /*0040*/  @P0 EXIT ;  /* 0x000000000000094d */ /* 0x000fea0003800000 */
[----:B------:R-:W0:Y:S01]  /*0050*/  S2R R7, SR_TID.X ;  /* 0x0000000000077919 */ /* 0x000e220000002100 */
[----:B------:R-:W0:Y:S01]  /*0060*/  LDC R10, c[0x0][0x38c] ;  /* 0x0000e300ff0a7b82 */ /* 0x000e220000000800 */
[----:B------:R-:W1:Y:S01]  /*0070*/  LDCU.64 UR8, c[0x0][0x358] ;  /* 0x00006b00ff0877ac */ /* 0x000e620008000a00 */
[----:B------:R-:W-:Y:S01]  /*0080*/  BSSY.RECONVERGENT B0, `(.L_x_0) ;  /* 0x0000013000007945 */ /* 0x000fe20003800200 */
[----:B------:R-:W2:Y:S01]  /*0090*/  LDCU UR4, c[0x0][0x390] ;  /* 0x00007200ff0477ac */ /* 0x000ea20008000800 */
[----:B0-----:R-:W-:-:S13]  /*00a0*/  ISETP.GE.AND P0, PT, R7, R10, PT ;  /* 0x0000000a0700720c */ /* 0x001fda0003f06270 */
[----:B-12---:R-:W-:Y:S05]  /*00b0*/  @P0 BRA `(.L_x_1) ;  /* 0x00000000003c0947 */ /* 0x006fea0003800000 */
[----:B------:R-:W0:Y:S01]  /*00c0*/  S2R R3, SR_CgaCtaId ;  /* 0x0000000000037919 */ /* 0x000e220000008800 */
[----:B------:R-:W1:Y:S01]  /*00d0*/  LDC R8, c[0x0][0x360] ;  /* 0x0000d800ff087b82 */ /* 0x000e620000000800 */
[----:B------:R-:W-:-:S07]  /*00e0*/  MOV R0, 0x400 ;  /* 0x0000040000007802 */ /* 0x000fce0000000f00 */
[----:B------:R-:W2:Y:S01]  /*00f0*/  LDC.64 R4, c[0x0][0x380] ;  /* 0x0000e000ff047b82 */ /* 0x000ea20000000a00 */
[----:B0-----:R-:W-:-:S07]  /*0100*/  LEA R0, R3, R0, 0x18 ;  /* 0x0000000003007211 */ /* 0x001fce00078ec0ff */
.L_x_2:
[----:B------:R-:W-:-:S04]  /*0110*/  IMAD R3, R10, UR10, R7 ;  /* 0x0000000a0a037c24 */ /* 0x000fc8000f8e0207 */
[----:B--2---:R-:W-:-:S06]  /*0120*/  IMAD.WIDE R2, R3, 0x4, R4 ;  /* 0x0000000403027825 */ /* 0x004fcc00078e0204 */
[----:B------:R-:W2:Y:S01]  /*0130*/  LDG.E R2, desc[UR8][R2.64] ;  /* 0x0000000802027981 */ /* 0x000ea2000c1e1900 */
[----:B0-----:R-:W-:Y:S02]  /*0140*/  IMAD R9, R7, 0x4, R0 ;  /* 0x0000000407097824 */ /* 0x001fe400078e0200 */
[----:B-1----:R-:W-:-:S05]  /*0150*/  IMAD.IADD R7, R8, 0x1, R7 ;  /* 0x0000000108077824 */ /* 0x002fca00078e0207 */
[----:B------:R-:W-:Y:S02]  /*0160*/  ISETP.GE.AND P0, PT, R7, R10, PT ;  /* 0x0000000a0700720c */ /* 0x000fe40003f06270 */
[----:B--2---:R-:W-:-:S05]  /*0170*/  I2FP.F32.S32 R6, R2 ;  /* 0x0000000200067245 */ /* 0x004fca0000201400 */
[----:B------:R-:W-:-:S05]  /*0180*/  FMUL R6, R6, UR4 ;  /* 0x0000000406067c20 */ /* 0x000fca0008400000 */
[----:B------:R0:W-:Y:S01]  /*0190*/  STS [R9], R6 ;  /* 0x0000000609007388 */ /* 0x0001e20000000800 */
[----:B------:R-:W-:Y:S05]  /*01a0*/  @!P0 BRA `(.L_x_2) ;  /* 0xfffffffc00d88947 */ /* 0x000fea000383ffff */
.L_x_1:
[----:B------:R-:W-:Y:S05]  /*01b0*/  BSYNC.RECONVERGENT B0 ;  /* 0x0000000000007941 */ /* 0x000fea0003800200 */
.L_x_0:
[----:B------:R-:W1:Y:S01]  /*01c0*/  LDCU UR6, c[0x0][0x3c8] ;  /* 0x00007900ff0677ac */ /* 0x000e620008000800 */
[----:B------:R-:W2:Y:S01]  /*01d0*/  S2UR UR5, SR_CgaCtaId ;  /* 0x00000000000579c3 */ /* 0x000ea20000008800 */
[----:B------:R-:W-:Y:S01]  /*01e0*/  UMOV UR4, 0x400 ;  /* 0x0000040000047882 */ /* 0x000fe20000000000 */
[----:B-1----:R-:W-:Y:S02]  /*01f0*/  UISETP.GE.AND UP0, UPT, UR6, 0x1, UPT ;  /* 0x000000010600788c */ /* 0x002fe4000bf06270 */
[----:B--2---:R-:W-:-:S04]  /*0200*/  ULEA UR4, UR5, UR4, 0x18 ;  /* 0x0000000405047291 */ /* 0x004fc8000f8ec0ff */
[----:B------:R-:W-:Y:S06]  /*0210*/  BAR.SYNC.DEFER_BLOCKING 0x0 ;  /* 0x0000000000007b1d */ /* 0x000fec0000010000 */
[----:B------:R-:W-:Y:S05]  /*0220*/  BRA.U !UP0, `(.L_x_3) ;  /* 0x0000000d08607547 */ /* 0x000fea000b800000 */
[----:B------:R-:W1:Y:S01]  /*0230*/  LDCU UR5, c[0x0][0x3dc] ;  /* 0x00007b80ff0577ac */ /* 0x000e620008000800 */
[----:B------:R-:W-:Y:S01]  /*0240*/  HFMA2 R15, -RZ, RZ, 0, 0 ;  /* 0x00000000ff0f7431 */ /* 0x000fe200000001ff */
[----:B------:R-:W2:Y:S01]  /*0250*/  LDCU UR11, c[0x0][0x360] ;  /* 0x00006c00ff0b77ac */ /* 0x000ea20008000800 */
[----:B-1----:R-:W-:-:S07]  /*0260*/  ULEA UR5, UR5, UR4, 0x2 ;  /* 0x0000000405057291 */ /* 0x002fce000f8e10ff */
[----:B--2---:R-:W-:-:S05]  /*0270*/  UMOV UR6, UR5 ;  /* 0x0000000500067c82 */ /* 0x004fca0008000000 */
.L_x_15:
[----:B------:R-:W1:Y:S01]  /*0280*/  LDC.64 R16, c[0x0][0x3c0] ;  /* 0x0000f000ff107b82 */ /* 0x000e620000000a00 */
[----:B------:R-:W2:Y:S01]  /*0290*/  S2R R11, SR_TID.X ;  /* 0x00000000000b7919 */ /* 0x000ea20000002100 */
[----:B------:R-:W3:Y:S01]  /*02a0*/  LDCU UR7, c[0x0][0x3c8] ;  /* 0x00007900ff0777ac */ /* 0x000ee20008000800 */
[----:B------:R-:W4:Y:S05]  /*02b0*/  LDCU.64 UR12, c[0x0][0x3a0] ;  /* 0x00007400ff0c77ac */ /* 0x000f2a0008000a00 */
[----:B------:R-:W5:Y:S08]  /*02c0*/  LDC.64 R4, c[0x0][0x3b8] ;  /* 0x0000ee00ff047b82 */ /* 0x000f700000000a00 */
[----:B0-----:R-:W3:Y:S01]  /*02d0*/  LDC.64 R2, c[0x0][0x3a8] ;  /* 0x0000ea00ff027b82 */ /* 0x001ee20000000a00 */
[----:B-1----:R-:W-:-:S07]  /*02e0*/  IMAD.WIDE.U32 R16, R15, 0x4, R16 ;  /* 0x000000040f107825 */ /* 0x002fce00078e0010 */
[----:B0-----:R-:W0:Y:S01]  /*02f0*/  LDC.64 R6, c[0x0][0x3b0] ;  /* 0x0000ec00ff067b82 */ /* 0x001e220000000a00 */
[----:B------:R-:W2:Y:S01]  /*0300*/  LDG.E R16, desc[UR8][R16.64] ;  /* 0x0000000810107981 */ /* 0x000ea2000c1e1900 */
[----:B------:R-:W-:Y:S01]  /*0310*/  IMAD.U32 R14, RZ, RZ, UR4 ;  /* 0x00000004ff0e7e24 */ /* 0x000fe2000f8e00ff */
[----:B------:R-:W-:Y:S01]  /*0320*/  UMOV UR4, UR6 ;  /* 0x0000000600047c82 */ /* 0x000fe20008000000 */
[C---:B-----5:R-:W-:Y:S01]  /*0330*/  IMAD.WIDE.U32 R4, R15.reuse, 0x4, R4 ;  /* 0x000000040f047825 */ /* 0x060fe200078e0004 */
[----:B------:R-:W-:Y:S03]  /*0340*/  BSSY.RECONVERGENT B0, `(.L_x_4) ;  /* 0x00000bf000007945 */ /* 0x000fe60003800200 */
[----:B---3--:R-:W-:-:S04]  /*0350*/  IMAD.WIDE.U32 R2, R15, 0x4, R2 ;  /* 0x000000040f027825 */ /* 0x008fc800078e0002 */
[----:B0-----:R-:W-:-:S04]  /*0360*/  IMAD.WIDE.U32 R6, R15, 0x4, R6 ;  /* 0x000000040f067825 */ /* 0x001fc800078e0006 */
[----:B------:R-:W-:-:S05]  /*0370*/  VIADD R15, R15, 0x1 ;  /* 0x000000010f0f7836 */ /* 0x000fca0000000000 */
[----:B------:R-:W-:Y:S02]  /*0380*/  ISETP.NE.AND P0, PT, R15, UR7, PT ;  /* 0x000000070f007c0c */ /* 0x000fe4000bf05270 */
[----:B--2---:R-:W-:-:S13]  /*0390*/  ISETP.GE.AND P1, PT, R11, R16, PT ;  /* 0x000000100b00720c */ /* 0x004fda0003f26270 */
[----:B----4-:R-:W-:Y:S05]  /*03a0*/  @P1 BRA `(.L_x_5) ;  /* 0x0000000800e01947 */ /* 0x010fea0003800000 */
[----:B------:R-:W2:Y:S04]  /*03b0*/  LDG.E R13, desc[UR8][R4.64] ;  /* 0x00000008040d7981 */ /* 0x000ea8000c1e1900 */
[----:B------:R-:W3:Y:S04]  /*03c0*/  LDG.E R12, desc[UR8][R6.64] ;  /* 0x00000008060c7981 */ /* 0x000ee8000c1e1900 */
[----:B------:R0:W5:Y:S01]  /*03d0*/  LDG.E R2, desc[UR8][R2.64] ;  /* 0x0000000802027981 */ /* 0x000162000c1e1900 */
[----:B--2---:R-:W-:Y:S02]  /*03e0*/  ISETP.GT.AND P1, PT, R13, RZ, PT ;  /* 0x000000ff0d00720c */ /* 0x004fe40003f24270 */
[----:B---3--:R-:W-:-:S11]  /*03f0*/  SHF.R.S32.HI R10, RZ, 0x1f, R12 ;  /* 0x0000001fff0a7819 */ /* 0x008fd6000001140c */
[----:B0-----:R-:W-:Y:S05]  /*0400*/  @P1 BRA `(.L_x_6) ;  /* 0x0000000000381947 */ /* 0x001fea0003800000 */
[----:B------:R-:W-:Y:S01]  /*0410*/  BSSY.RECONVERGENT B1, `(.L_x_7) ;  /* 0x000000c000017945 */ /* 0x000fe20003800200 */
[----:B------:R-:W-:-:S07]  /*0420*/  MOV R5, R11 ;  /* 0x0000000b00057202 */ /* 0x000fce0000000f00 */
.L_x_8:
[----:B------:R-:W-:-:S04]  /*0430*/  IADD3 R0, P1, PT, R12, R5, RZ ;  /* 0x000000050c007210 */ /* 0x000fc80007f3e0ff */
[----:B------:R-:W-:Y:S02]  /*0440*/  LEA.HI.X.SX32 R3, R5, R10, 0x1, P1 ;  /* 0x0000000a05037211 */ /* 0x000fe400008f0eff */
[----:B0----5:R-:W-:-:S04]  /*0450*/  LEA R2, P1, R0, UR12, 0x2 ;  /* 0x0000000c00027c11 */ /* 0x021fc8000f8210ff */
[----:B------:R-:W-:-:S05]  /*0460*/  LEA.HI.X R3, R0, UR13, R3, 0x2, P1 ;  /* 0x0000000d00037c11 */ /* 0x000fca00088f1403 */
[----:B------:R-:W2:Y:S01]  /*0470*/  LDG.E R2, desc[UR8][R2.64] ;  /* 0x0000000802027981 */ /* 0x000ea2000c1e1900 */
[C---:B------:R-:W-:Y:S01]  /*0480*/  LEA R7, R5.reuse, UR4, 0x2 ;  /* 0x0000000405077c11 */ /* 0x040fe2000f8e10ff */
[----:B------:R-:W-:-:S05]  /*0490*/  VIADD R5, R5, UR11 ;  /* 0x0000000b05057c36 */ /* 0x000fca0008000000 */
[----:B------:R-:W-:Y:S01]  /*04a0*/  ISETP.GE.AND P1, PT, R5, R16, PT ;  /* 0x000000100500720c */ /* 0x000fe20003f26270 */
[----:B--2---:R0:W-:-:S12]  /*04b0*/  STS [R7], R2 ;  /* 0x0000000207007388 */ /* 0x0041d80000000800 */
[----:B------:R-:W-:Y:S05]  /*04c0*/  @!P1 BRA `(.L_x_8) ;  /* 0xfffffffc00d89947 */ /* 0x000fea000383ffff */
[----:B------:R-:W-:Y:S05]  /*04d0*/  BSYNC.RECONVERGENT B1 ;  /* 0x0000000000017941 */ /* 0x000fea0003800200 */
.L_x_7:
[----:B------:R-:W-:Y:S05]  /*04e0*/  BRA `(.L_x_5) ;  /* 0x0000000800907947 */ /* 0x000fea0003800000 */
.L_x_6:
[C---:B------:R-:W-:Y:S01]  /*04f0*/  LOP3.LUT R21, R13.reuse, 0xf, RZ, 0xc0, !PT ;  /* 0x0000000f0d157812 */ /* 0x040fe200078ec0ff */
[----:B------:R-:W-:Y:S01]  /*0500*/  VIADD R8, R14, 0x20 ;  /* 0x000000200e087836 */ /* 0x000fe20000000000 */
[C---:B------:R-:W-:Y:S02]  /*0510*/  LOP3.LUT R20, R13.reuse, 0x7, RZ, 0xc0, !PT ;  /* 0x000000070d147812 */ /* 0x040fe400078ec0ff */
[----:B------:R-:W-:Y:S01]  /*0520*/  LOP3.LUT R9, R13, 0x7ffffff0, RZ, 0xc0, !PT ;  /* 0x7ffffff00d097812 */ /* 0x000fe200078ec0ff */
[----:B------:R-:W-:Y:S01]  /*0530*/  VIADD R0, R21, 0xffffffff ;  /* 0xffffffff15007836 */ /* 0x000fe20000000000 */
[----:B------:R-:W-:Y:S02]  /*0540*/  IADD3 R3, PT, PT, R20, -0x1, RZ ;  /* 0xffffffff14037810 */ /* 0x000fe40007ffe0ff */
[----:B------:R-:W-:Y:S02]  /*0550*/  LOP3.LUT R19, R13, 0x3, RZ, 0xc0, !PT ;  /* 0x000000030d137812 */ /* 0x000fe400078ec0ff */
[----:B------:R-:W-:Y:S01]  /*0560*/  ISETP.GE.U32.AND P1, PT, R0, 0x7, PT ;  /* 0x000000070000780c */ /* 0x000fe20003f26070 */
[----:B------:R-:W-:Y:S01]  /*0570*/  IMAD.MOV R0, RZ, RZ, -R9 ;  /* 0x000000ffff007224 */ /* 0x000fe200078e0a09 */
[----:B------:R-:W-:-:S02]  /*0580*/  ISETP.GE.U32.AND P2, PT, R3, 0x3, PT ;  /* 0x000000030300780c */ /* 0x000fc40003f46070 */
[----:B-----5:R-:W-:-:S11]  /*0590*/  SHF.R.S32.HI R3, RZ, 0x1f, R2 ;  /* 0x0000001fff037819 */ /* 0x020fd60000011402 */
.L_x_14:
[----:B------:R-:W0:Y:S01]  /*05a0*/  LDCU.64 UR6, c[0x0][0x3a0] ;  /* 0x00007400ff0677ac */ /* 0x000e220008000a00 */
[----:B------:R-:W-:-:S04]  /*05b0*/  IADD3 R4, P3, PT, R12, R11, RZ ;  /* 0x0000000b0c047210 */ /* 0x000fc80007f7e0ff */
[----:B------:R-:W-:Y:S02]  /*05c0*/  LEA.HI.X.SX32 R5, R11, R10, 0x1, P3 ;  /* 0x0000000a0b057211 */ /* 0x000fe400018f0eff */
[----:B0-----:R-:W-:-:S04]  /*05d0*/  LEA R6, P3, R4, UR6, 0x2 ;  /* 0x0000000604067c11 */ /* 0x001fc8000f8610ff */
[----:B------:R-:W-:-:S05]  /*05e0*/  LEA.HI.X R7, R4, UR7, R5, 0x2, P3 ;  /* 0x0000000704077c11 */ /* 0x000fca00098f1405 */
[----:B------:R0:W5:Y:S01]  /*05f0*/  LDG.E R17, desc[UR8][R6.64] ;  /* 0x0000000806117981 */ /* 0x000162000c1e1900 */
[C---:B------:R-:W-:Y:S01]  /*0600*/  ISETP.GE.U32.AND P3, PT, R13.reuse, 0x10, PT ;  /* 0x000000100d00780c */ /* 0x040fe20003f66070 */
[----:B------:R-:W-:Y:S02]  /*0610*/  HFMA2 R23, -RZ, RZ, 0, 0 ;  /* 0x00000000ff177431 */ /* 0x000fe400000001ff */
[----:B------:R-:W-:-:S10]  /*0620*/  IMAD.WIDE R4, R13, R11, R2 ;  /* 0x0000000b0d047225 */ /* 0x000fd400078e0202 */
[----:B0-----:R-:W-:Y:S05]  /*0630*/  @!P3 BRA `(.L_x_9) ;  /* 0x0000000000f8b947 */ /* 0x001fea0003800000 */
[----:B------:R-:W0:Y:S01]  /*0640*/  LDCU.64 UR6, c[0x0][0x398] ;  /* 0x00007300ff0677ac */ /* 0x000e220008000a00 */
[----:B------:R-:W-:Y:S02]  /*0650*/  IMAD.MOV.U32 R18, RZ, RZ, R8 ;  /* 0x000000ffff127224 */ /* 0x000fe400078e0008 */
[----:B------:R-:W-:Y:S01]  /*0660*/  IMAD.MOV.U32 R22, RZ, RZ, R0 ;  /* 0x000000ffff167224 */ /* 0x000fe200078e0000 */
[----:B0-----:R-:W-:-:S04]  /*0670*/  LEA R6, P3, R4, UR6, 0x2 ;  /* 0x0000000604067c11 */ /* 0x001fc8000f8610ff */
[----:B------:R-:W-:Y:S02]  /*0680*/  IADD3 R6, P4, PT, R6, 0x20, RZ ;  /* 0x0000002006067810 */ /* 0x000fe40007f9e0ff */
[----:B------:R-:W-:-:S04]  /*0690*/  LEA.HI.X R7, R4, UR7, R5, 0x2, P3 ;  /* 0x0000000704077c11 */ /* 0x000fc800098f1405 */
[----:B------:R-:W-:-:S07]  /*06a0*/  IADD3.X R7, PT, PT, RZ, R7, RZ, P4, !PT ;  /* 0x00000007ff077210 */ /* 0x000fce00027fe4ff */
.L_x_10:
[----:B------:R-:W2:Y:S04]  /*06b0*/  LDG.E R26, desc[UR8][R6.64+-0x20] ;  /* 0xffffe008061a7981 */ /* 0x000ea8000c1e1900 */
[----:B------:R-:W3:Y:S04]  /*06c0*/  LDG.E R28, desc[UR8][R6.64+-0x1c] ;  /* 0xffffe408061c7981 */ /* 0x000ee8000c1e1900 */
[----:B------:R-:W4:Y:S04]  /*06d0*/  LDG.E R24, desc[UR8][R6.64+-0x18] ;  /* 0xffffe80806187981 */ /* 0x000f28000c1e1900 */
[----:B------:R-:W4:Y:S04]  /*06e0*/  LDG.E R23, desc[UR8][R6.64+-0x14] ;  /* 0xffffec0806177981 */ /* 0x000f28000c1e1900 */
[----:B------:R-:W2:Y:S04]  /*06f0*/  LDS R25, [R18+-0x20] ;  /* 0xffffe00012197984 */ /* 0x000ea80000000800 */
[----:B------:R-:W-:Y:S01]  /*0700*/  LDS R27, [R18+-0x10] ;  /* 0xfffff000121b7984 */ /* 0x000fe20000000800 */
[----:B--2--5:R-:W-:-:S03]  /*0710*/  FFMA R25, R26, R25, R17 ;  /* 0x000000191a197223 */ /* 0x024fc60000000011 */
[----:B------:R-:W3:Y:S04]  /*0720*/  LDS R17, [R18+-0x1c] ;  /* 0xffffe40012117984 */ /* 0x000ee80000000800 */
[----:B------:R-:W4:Y:S01]  /*0730*/  LDS R26, [R18+-0x18] ;  /* 0xffffe800121a7984 */ /* 0x000f220000000800 */
[----:B---3--:R-:W-:-:S03]  /*0740*/  FFMA R25, R28, R17, R25 ;  /* 0x000000111c197223 */ /* 0x008fc60000000019 */
[----:B------:R-:W2:Y:S01]  /*0750*/  LDG.E R17, desc[UR8][R6.64+-0x10] ;  /* 0xfffff00806117981 */ /* 0x000ea2000c1e1900 */
[----:B----4-:R-:W-:-:S03]  /*0760*/  FFMA R26, R24, R26, R25 ;  /* 0x0000001a181a7223 */ /* 0x010fc60000000019 */
[----:B------:R-:W0:Y:S04]  /*0770*/  LDS R25, [R18+-0x14] ;  /* 0xffffec0012197984 */ /* 0x000e280000000800 */
[----:B------:R-:W3:Y:S01]  /*0780*/  LDG.E R24, desc[UR8][R6.64+-0xc] ;  /* 0xfffff40806187981 */ /* 0x000ee2000c1e1900 */
[----:B0-----:R-:W-:-:S03]  /*0790*/  FFMA R26, R23, R25, R26 ;  /* 0x00000019171a7223 */ /* 0x001fc6000000001a */
[----:B------:R-:W4:Y:S04]  /*07a0*/  LDG.E R25, desc[UR8][R6.64+-0x8] ;  /* 0xfffff80806197981 */ /* 0x000f28000c1e1900 */
[----:B------:R-:W4:Y:S01]  /*07b0*/  LDG.E R23, desc[UR8][R6.64+-0x4] ;  /* 0xfffffc0806177981 */ /* 0x000f22000c1e1900 */
[----:B--2---:R-:W-:-:S03]  /*07c0*/  FFMA R17, R17, R27, R26 ;  /* 0x0000001b11117223 */ /* 0x004fc6000000001a */
[----:B------:R-:W3:Y:S04]  /*07d0*/  LDS R26, [R18+-0xc] ;  /* 0xfffff400121a7984 */ /* 0x000ee80000000800 */
[----:B------:R-:W-:Y:S01]  /*07e0*/  LDS R27, [R18] ;  /* 0x00000000121b7984 */ /* 0x000fe20000000800 */
[----:B---3--:R-:W-:-:S03]  /*07f0*/  FFMA R24, R24, R26, R17 ;  /* 0x0000001a18187223 */ /* 0x008fc60000000011 */
[----:B------:R-:W4:Y:S04]  /*0800*/  LDS R26, [R18+-0x8] ;  /* 0xfffff800121a7984 */ /* 0x000f280000000800 */
        /* <DEDUP_REMOVED lines=8> */
[----:B------:R-:W3:Y:S04]  /*0890*/  LDS R26, [R18+0x4] ;  /* 0x00000400121a7984 */ /* 0x000ee80000000800 */
[----:B------:R-:W-:Y:S01]  /*08a0*/  LDS R27, [R18+0x10] ;  /* 0x00001000121b7984 */ /* 0x000fe20000000800 */
[----:B---3--:R-:W-:-:S03]  /*08b0*/  FFMA R24, R24, R26, R17 ;  /* 0x0000001a18187223 */ /* 0x008fc60000000011 */
[----:B------:R-:W4:Y:S04]  /*08c0*/  LDS R26, [R18+0x8] ;  /* 0x00000800121a7984 */ /* 0x000f280000000800 */
[----:B------:R-:W2:Y:S01]  /*08d0*/  LDG.E R17, desc[UR8][R6.64+0x10] ;  /* 0x0000100806117981 */ /* 0x000ea2000c1e1900 */
[----:B----4-:R-:W-:-:S03]  /*08e0*/  FFMA R26, R25, R26, R24 ;  /* 0x0000001a191a7223 */ /* 0x010fc60000000018 */
[----:B------:R-:W0:Y:S04]  /*08f0*/  LDS R25, [R18+0xc] ;  /* 0x00000c0012197984 */ /* 0x000e280000000800 */
[----:B------:R-:W3:Y:S01]  /*0900*/  LDG.E R24, desc[UR8][R6.64+0x14] ;  /* 0x0000140806187981 */ /* 0x000ee2000c1e1900 */
[----:B0-----:R-:W-:-:S03]  /*0910*/  FFMA R26, R23, R25, R26 ;  /* 0x00000019171a7223 */ /* 0x001fc6000000001a */
[----:B------:R-:W4:Y:S04]  /*0920*/  LDG.E R25, desc[UR8][R6.64+0x18] ;  /* 0x0000180806197981 */ /* 0x000f28000c1e1900 */
[----:B------:R0:W4:Y:S01]  /*0930*/  LDG.E R23, desc[UR8][R6.64+0x1c] ;  /* 0x00001c0806177981 */ /* 0x000122000c1e1900 */
[----:B------:R-:W-:-:S05]  /*0940*/  VIADD R22, R22, 0x10 ;  /* 0x0000001016167836 */ /* 0x000fca0000000000 */
[----:B------:R-:W-:Y:S02]  /*0950*/  ISETP.NE.AND P3, PT, R22, RZ, PT ;  /* 0x000000ff1600720c */ /* 0x000fe40003f65270 */
[----:B0-----:R-:W-:-:S05]  /*0960*/  IADD3 R6, P4, PT, R6, 0x40, RZ ;  /* 0x0000004006067810 */ /* 0x001fca0007f9e0ff */
[----:B------:R-:W-:Y:S02]  /*0970*/  IMAD.X R7, RZ, RZ, R7, P4 ;  /* 0x000000ffff077224 */ /* 0x000fe400020e0607 */
[----:B--2---:R-:W-:Y:S02]  /*0980*/  FFMA R17, R17, R27, R26 ;  /* 0x0000001b11117223 */ /* 0x004fe4000000001a */
[----:B------:R-:W3:Y:S02]  /*0990*/  LDS R26, [R18+0x14] ;  /* 0x00001400121a7984 */ /* 0x000ee40000000800 */
[----:B---3--:R-:W-:Y:S02]  /*09a0*/  FFMA R24, R24, R26, R17 ;  /* 0x0000001a18187223 */ /* 0x008fe40000000011 */
[----:B------:R-:W4:Y:S04]  /*09b0*/  LDS R17, [R18+0x18] ;  /* 0x0000180012117984 */ /* 0x000f280000000800 */
[----:B------:R0:W1:Y:S02]  /*09c0*/  LDS R26, [R18+0x1c] ;  /* 0x00001c00121a7984 */ /* 0x0000640000000800 */
[----:B0-----:R-:W-:Y:S01]  /*09d0*/  IADD3 R18, PT, PT, R18, 0x40, RZ ;  /* 0x0000004012127810 */ /* 0x001fe20007ffe0ff */
[----:B----4-:R-:W-:-:S04]  /*09e0*/  FFMA R24, R25, R17, R24 ;  /* 0x0000001119187223 */ /* 0x010fc80000000018 */
[----:B-1----:R-:W-:Y:S01]  /*09f0*/  FFMA R17, R23, R26, R24 ;  /* 0x0000001a17117223 */ /* 0x002fe20000000018 */
[----:B------:R-:W-:Y:S06]  /*0a00*/  @P3 BRA `(.L_x_10) ;  /* 0xfffffffc00283947 */ /* 0x000fec000383ffff */
[----:B------:R-:W-:-:S07]  /*0a10*/  IMAD.MOV.U32 R23, RZ, RZ, R9 ;  /* 0x000000ffff177224 */ /* 0x000fce00078e0009 */
.L_x_9:
[----:B------:R-:W-:-:S13]  /*0a20*/  ISETP.NE.AND P3, PT, R21, RZ, PT ;  /* 0x000000ff1500720c */ /* 0x000fda0003f65270 */
[----:B------:R-:W-:Y:S05]  /*0a30*/  @!P3 BRA `(.L_x_11) ;  /* 0x000000040028b947 */ /* 0x000fea0003800000 */
[----:B------:R-:W-:Y:S01]  /*0a40*/  ISETP.NE.AND P3, PT, R20, RZ, PT ;  /* 0x000000ff1400720c */ /* 0x000fe20003f65270 */
[----:B------:R-:W-:-:S12]  /*0a50*/  @!P1 BRA `(.L_x_12) ;  /* 0x00000000007c9947 */ /* 0x000fd80003800000 */
[----:B------:R-:W0:Y:S01]  /*0a60*/  LDCU.64 UR6, c[0x0][0x398] ;  /* 0x00007300ff0677ac */ /* 0x000e220008000a00 */
[----:B------:R-:W-:-:S05]  /*0a70*/  IADD3 R7, P4, PT, R4, R23, RZ ;  /* 0x0000001704077210 */ /* 0x000fca0007f9e0ff */
[----:B------:R-:W-:Y:S01]  /*0a80*/  IMAD.X R18, RZ, RZ, R5, P4 ;  /* 0x000000ffff127224 */ /* 0x000fe200020e0605 */
[----:B0-----:R-:W-:-:S04]  /*0a90*/  LEA R6, P4, R7, UR6, 0x2 ;  /* 0x0000000607067c11 */ /* 0x001fc8000f8810ff */
[----:B------:R-:W-:-:S05]  /*0aa0*/  LEA.HI.X R7, R7, UR7, R18, 0x2, P4 ;  /* 0x0000000707077c11 */ /* 0x000fca000a0f1412 */
[----:B------:R-:W2:Y:S04]  /*0ab0*/  LDG.E R26, desc[UR8][R6.64] ;  /* 0x00000008061a7981 */ /* 0x000ea8000c1e1900 */
[----:B------:R-:W3:Y:S04]  /*0ac0*/  LDG.E R28, desc[UR8][R6.64+0x4] ;  /* 0x00000408061c7981 */ /* 0x000ee8000c1e1900 */
[----:B------:R-:W4:Y:S04]  /*0ad0*/  LDG.E R24, desc[UR8][R6.64+0x8] ;  /* 0x0000080806187981 */ /* 0x000f28000c1e1900 */
[----:B------:R-:W4:Y:S01]  /*0ae0*/  LDG.E R22, desc[UR8][R6.64+0xc] ;  /* 0x00000c0806167981 */ /* 0x000f22000c1e1900 */
[----:B------:R-:W-:-:S05]  /*0af0*/  LEA R18, R23, R14, 0x2 ;  /* 0x0000000e17127211 */ /* 0x000fca00078e10ff */
[----:B------:R-:W2:Y:S04]  /*0b00*/  LDS R25, [R18] ;  /* 0x0000000012197984 */ /* 0x000ea80000000800 */
[----:B------:R-:W-:Y:S01]  /*0b10*/  LDS R27, [R18+0x10] ;  /* 0x00001000121b7984 */ /* 0x000fe20000000800 */
[----:B--2--5:R-:W-:-:S03]  /*0b20*/  FFMA R25, R26, R25, R17 ;  /* 0x000000191a197223 */ /* 0x024fc60000000011 */
[----:B------:R-:W3:Y:S04]  /*0b30*/  LDS R17, [R18+0x4] ;  /* 0x0000040012117984 */ /* 0x000ee80000000800 */
[----:B------:R-:W4:Y:S01]  /*0b40*/  LDS R26, [R18+0x8] ;  /* 0x00000800121a7984 */ /* 0x000f220000000800 */
[----:B---3--:R-:W-:-:S03]  /*0b50*/  FFMA R25, R28, R17, R25 ;  /* 0x000000111c197223 */ /* 0x008fc60000000019 */
[----:B------:R-:W2:Y:S01]  /*0b60*/  LDG.E R17, desc[UR8][R6.64+0x10] ;  /* 0x0000100806117981 */ /* 0x000ea2000c1e1900 */
[----:B----4-:R-:W-:-:S03]  /*0b70*/  FFMA R25, R24, R26, R25 ;  /* 0x0000001a18197223 */ /* 0x010fc60000000019 */
[----:B------:R-:W0:Y:S04]  /*0b80*/  LDS R26, [R18+0xc] ;  /* 0x00000c00121a7984 */ /* 0x000e280000000800 */
[----:B------:R-:W3:Y:S04]  /*0b90*/  LDG.E R24, desc[UR8][R6.64+0x14] ;  /* 0x0000140806187981 */ /* 0x000ee8000c1e1900 */
[----:B------:R-:W-:Y:S01]  /*0ba0*/  LDS R28, [R18+0x1c] ;  /* 0x00001c00121c7984 */ /* 0x000fe20000000800 */
[----:B0-----:R-:W-:-:S03]  /*0bb0*/  FFMA R26, R22, R26, R25 ;  /* 0x0000001a161a7223 */ /* 0x001fc60000000019 */
[----:B------:R-:W4:Y:S04]  /*0bc0*/  LDG.E R22, desc[UR8][R6.64+0x18] ;  /* 0x0000180806167981 */ /* 0x000f28000c1e1900 */
[----:B------:R-:W4:Y:S01]  /*0bd0*/  LDG.E R25, desc[UR8][R6.64+0x1c] ;  /* 0x00001c0806197981 */ /* 0x000f22000c1e1900 */
[----:B------:R-:W-:Y:S02]  /*0be0*/  VIADD R23, R23, 0x8 ;  /* 0x0000000817177836 */ /* 0x000fe40000000000 */
[----:B--2---:R-:W-:Y:S02]  /*0bf0*/  FFMA R17, R17, R27, R26 ;  /* 0x0000001b11117223 */ /* 0x004fe4000000001a */
[----:B------:R-:W3:Y:S04]  /*0c00*/  LDS R26, [R18+0x14] ;  /* 0x00001400121a7984 */ /* 0x000ee80000000800 */
[----:B------:R-:W4:Y:S01]  /*0c10*/  LDS R27, [R18+0x18] ;  /* 0x00001800121b7984 */ /* 0x000f220000000800 */
[----:B---3--:R-:W-:-:S04]  /*0c20*/  FFMA R17, R24, R26, R17 ;  /* 0x0000001a18117223 */ /* 0x008fc80000000011 */
[----:B----4-:R-:W-:-:S04]  /*0c30*/  FFMA R22, R22, R27, R17 ;  /* 0x0000001b16167223 */ /* 0x010fc80000000011 */
[----:B------:R-:W-:-:S07]  /*0c40*/  FFMA R17, R25, R28, R22 ;  /* 0x0000001c19117223 */ /* 0x000fce0000000016 */
.L_x_12:
        /* <DEDUP_REMOVED lines=12> */
[C---:B------:R-:W-:Y:S01]  /*0d10*/  LEA R25, R23.reuse, R14, 0x2 ;  /* 0x0000000e17197211 */ /* 0x040fe200078e10ff */
[----:B------:R-:W-:-:S04]  /*0d20*/  VIADD R23, R23, 0x4 ;  /* 0x0000000417177836 */ /* 0x000fc80000000000 */
[----:B------:R-:W2:Y:S04]  /*0d30*/  LDS R27, [R25] ;  /* 0x00000000191b7984 */ /* 0x000ea80000000800 */
[----:B------:R-:W-:Y:S01]  /*0d40*/  LDS R28, [R25+0xc] ;  /* 0x00000c00191c7984 */ /* 0x000fe20000000800 */
[----:B--2--5:R-:W-:-:S03]  /*0d50*/  FFMA R27, R26, R27, R17 ;  /* 0x0000001b1a1b7223 */ /* 0x024fc60000000011 */
[----:B------:R-:W3:Y:S04]  /*0d60*/  LDS R17, [R25+0x4] ;  /* 0x0000040019117984 */ /* 0x000ee80000000800 */
[----:B------:R-:W4:Y:S01]  /*0d70*/  LDS R26, [R25+0x8] ;  /* 0x00000800191a7984 */ /* 0x000f220000000800 */
[----:B---3--:R-:W-:-:S04]  /*0d80*/  FFMA R17, R22, R17, R27 ;  /* 0x0000001116117223 */ /* 0x008fc8000000001b */
[----:B----4-:R-:W-:-:S04]  /*0d90*/  FFMA R17, R18, R26, R17 ;  /* 0x0000001a12117223 */ /* 0x010fc80000000011 */
[----:B------:R-:W-:-:S07]  /*0da0*/  FFMA R17, R24, R28, R17 ;  /* 0x0000001c18117223 */ /* 0x000fce0000000011 */
.L_x_13:
[----:B------:R-:W-:Y:S05]  /*0db0*/  @!P3 BRA `(.L_x_11) ;  /* 0x000000000048b947 */ /* 0x000fea0003800000 */
[----:B------:R-:W0:Y:S01]  /*0dc0*/  LDCU.64 UR6, c[0x0][0x398] ;  /* 0x00007300ff0677ac */ /* 0x000e220008000a00 */
[----:B------:R-:W-:-:S04]  /*0dd0*/  IADD3 R6, P3, PT, R4, R23, RZ ;  /* 0x0000001704067210 */ /* 0x000fc80007f7e0ff */
[----:B------:R-:W-:Y:S02]  /*0de0*/  IADD3.X R5, PT, PT, RZ, R5, RZ, P3, !PT ;  /* 0x00000005ff057210 */ /* 0x000fe40001ffe4ff */
[----:B0-----:R-:W-:-:S04]  /*0df0*/  LEA R4, P3, R6, UR6, 0x2 ;  /* 0x0000000606047c11 */ /* 0x001fc8000f8610ff */
[----:B------:R-:W-:-:S05]  /*0e00*/  LEA.HI.X R5, R6, UR7, R5, 0x2, P3 ;  /* 0x0000000706057c11 */ /* 0x000fca00098f1405 */
[----:B------:R-:W2:Y:S01]  /*0e10*/  LDG.E R6, desc[UR8][R4.64] ;  /* 0x0000000804067981 */ /* 0x000ea2000c1e1900 */
[----:B------:R-:W-:Y:S01]  /*0e20*/  IMAD R23, R23, 0x4, R14 ;  /* 0x0000000417177824 */ /* 0x000fe200078e020e */
[----:B------:R-:W-:-:S04]  /*0e30*/  ISETP.NE.AND P3, PT, R19, 0x1, PT ;  /* 0x000000011300780c */ /* 0x000fc80003f65270 */
[----:B------:R-:W2:Y:S02]  /*0e40*/  LDS R7, [R23] ;  /* 0x0000000017077984 */ /* 0x000ea40000000800 */
[----:B--2--5:R-:W-:-:S07]  /*0e50*/  FFMA R17, R6, R7, R17 ;  /* 0x0000000706117223 */ /* 0x024fce0000000011 */
[----:B------:R-:W-:Y:S05]  /*0e60*/  @!P3 BRA `(.L_x_11) ;  /* 0x00000000001cb947 */ /* 0x000fea0003800000 */
[----:B------:R-:W-:Y:S01]  /*0e70*/  ISETP.NE.AND P3, PT, R19, 0x2, PT ;  /* 0x000000021300780c */ /* 0x000fe20003f65270 */
[----:B------:R-:W2:Y:S04]  /*0e80*/  LDG.E R6, desc[UR8][R4.64+0x4] ;  /* 0x0000040804067981 */ /* 0x000ea8000c1e1900 */
[----:B------:R-:W2:Y:S08]  /*0e90*/  LDS R7, [R23+0x4] ;  /* 0x0000040017077984 */ /* 0x000eb00000000800 */
[----:B------:R-:W3:Y:S04]  /*0ea0*/  @P3 LDG.E R18, desc[UR8][R4.64+0x8] ;  /* 0x0000080804123981 */ /* 0x000ee8000c1e1900 */
[----:B------:R-:W3:Y:S01]  /*0eb0*/  @P3 LDS R22, [R23+0x8] ;  /* 0x0000080017163984 */ /* 0x000ee20000000800 */
[----:B--2---:R-:W-:-:S04]  /*0ec0*/  FFMA R17, R6, R7, R17 ;  /* 0x0000000706117223 */ /* 0x004fc80000000011 */
[----:B---3--:R-:W-:-:S07]  /*0ed0*/  @P3 FFMA R17, R18, R22, R17 ;  /* 0x0000001612113223 */ /* 0x008fce0000000011 */
.L_x_11:
[C---:B------:R-:W-:Y:S02]  /*0ee0*/  LEA R4, R11.reuse, UR4, 0x2 ;  /* 0x000000040b047c11 */ /* 0x040fe4000f8e10ff */
[----:B------:R-:W-:-:S03]  /*0ef0*/  IADD3 R11, PT, PT, R11, UR11, RZ ;  /* 0x0000000b0b0b7c10 */ /* 0x000fc6000fffe0ff */
[----:B-----5:R1:W-:Y:S01]  /*0f00*/  STS [R4], R17 ;  /* 0x0000001104007388 */ /* 0x0203e20000000800 */
[----:B------:R-:W-:-:S13]  /*0f10*/  ISETP.GE.AND P3, PT, R11, R16, PT ;  /* 0x000000100b00720c */ /* 0x000fda0003f66270 */
[----:B-1----:R-:W-:Y:S05]  /*0f20*/  @!P3 BRA `(.L_x_14) ;  /* 0xfffffff4009cb947 */ /* 0x002fea000383ffff */
.L_x_5:
[----:B------:R-:W-:Y:S05]  /*0f30*/  BSYNC.RECONVERGENT B0 ;  /* 0x0000000000007941 */ /* 0x000fea0003800200 */
.L_x_4:
[----:B------:R-:W1:Y:S01]  /*0f40*/  S2UR UR7, SR_CgaCtaId ;  /* 0x00000000000779c3 */ /* 0x000e620000008800 */
[----:B------:R-:W-:-:S07]  /*0f50*/  UMOV UR6, 0x400 ;  /* 0x0000040000067882 */ /* 0x000fce0000000000 */
[----:B------:R-:W-:Y:S01]  /*0f60*/  BAR.SYNC.DEFER_BLOCKING 0x0 ;  /* 0x0000000000007b1d */ /* 0x000fe20000010000 */
[----:B-1----:R-:W-:-:S04]  /*0f70*/  ULEA UR6, UR7, UR6, 0x18 ;  /* 0x0000000607067291 */ /* 0x002fc8000f8ec0ff */
[----:B------:R-:W-:-:S04]  /*0f80*/  UISETP.NE.AND UP0, UPT, UR4, UR6, UPT ;  /* 0x000000060400728c */ /* 0x000fc8000bf05270 */
[----:B------:R-:W-:Y:S01]  /*0f90*/  USEL UR6, UR5, UR6, !UP0 ;  /* 0x0000000605067287 */ /* 0x000fe2000c000000 */
[----:B------:R-:W-:Y:S11]  /*0fa0*/  @P0 BRA `(.L_x_15) ;  /* 0xfffffff000b40947 */ /* 0x000ff6000383ffff */
.L_x_3:
[----:B------:R-:W1:Y:S01]  /*0fb0*/  S2R R4, SR_TID.X ;  /* 0x0000000000047919 */ /* 0x000e620000002100 */
[----:B0-----:R-:W1:Y:S02]  /*0fc0*/  LDC R7, c[0x0][0x3d8] ;  /* 0x0000f600ff077b82 */ /* 0x001e640000000800 */
[----:B-1----:R-:W-:-:S13]  /*0fd0*/  ISETP.GE.AND P0, PT, R4, R7, PT ;  /* 0x000000070400720c */ /* 0x002fda0003f06270 */
[----:B------:R-:W-:Y:S05]  /*0fe0*/  @P0 EXIT ;  /* 0x000000000000094d */ /* 0x000fea0003800000 */
[----:B------:R-:W-:Y:S01]  /*0ff0*/  LEA R0, R4, UR4, 0x2 ;  /* 0x0000000404007c11 */ /* 0x000fe2000f8e10ff */
[----:B------:R-:W0:Y:S01]  /*1000*/  LDC.64 R2, c[0x0][0x3d0] ;  /* 0x0000f400ff027b82 */ /* 0x000e220000000a00 */
[----:B------:R-:W-:-:S03]  /*1010*/  IMAD R7, R7, UR10, R4 ;  /* 0x0000000a07077c24 */ /* 0x000fc6000f8e0204 */
[----:B------:R-:W1:Y:S01]  /*1020*/  LDS R5, [R0] ;  /* 0x0000000000057984 */ /* 0x000e620000000800 */
[----:B0-----:R-:W-:-:S05]  /*1030*/  IMAD.WIDE.U32 R2, R7, 0x4, R2 ;  /* 0x0000000407027825 */ /* 0x001fca00078e0002 */
[----:B-1----:R-:W-:Y:S01]  /*1040*/  STG.E desc[UR8][R2.64], R5 ;  /* 0x0000000502007986 */ /* 0x002fe2000c101908 */
[----:B------:R-:W-:Y:S05]  /*1050*/  EXIT ;  /* 0x000000000000794d */ /* 0x000fea0003800000 */
.L_x_16:
[----:B------:R-:W-:-:S00]  /*1060*/  BRA `(.L_x_16) ;  /* 0xfffffffc00fc7947 */ /* 0x000fc0000383ffff */
[----:B------:R-:W-:-:S00]  /*1070*/  NOP ;  /* 0x0000000000007918 */ /* 0x000fc00000000000 */
        /* <DEDUP_REMOVED lines=8> */
.L_x_17:


//--------------------- .nv.shared._Z18mlp_forward_kernelPKiiifPKfS2_S0_S0_S0_S0_iPfii --------------------------
	.section	.nv.shared._Z18mlp_forward_kernelPKiiifPKfS2_S0_S0_S0_S0_iPfii,"aw",@nobits
	.sectionflags	@""
	.align	16
	.zero		1024


//--------------------- .nv.shared.reserved.0     --------------------------
	.section	.nv.shared.reserved.0,"aw",@nobits
	.weak		__nv_reservedSMEM_offset_0_alias
	.size		__nv_reservedSMEM_offset_0_alias, 0, 64
	.other		__nv_reservedSMEM_offset_0_alias,@"STO_CUDA_RESERVED_SHARED STV_DEFAULT"
__nv_reservedSMEM_offset_0_alias:
	.zero		0
	.zero		64


//--------------------- .nv.constant0._Z18mlp_forward_kernelPKiiifPKfS2_S0_S0_S0_S0_iPfii --------------------------
	.section	.nv.constant0._Z18mlp_forward_kernelPKiiifPKfS2_S0_S0_S0_S0_iPfii,"a",@progbits
	.sectionflags	@""
	.align	4
.nv.constant0._Z18mlp_forward_kernelPKiiifPKfS2_S0_S0_S0_S0_iPfii:
	.zero		992


//--------------------- SYMBOLS --------------------------

	.type		.nv.reservedSmem.offset0,@object
	.size		.nv.reservedSmem.offset0,0x4
	.type		.nv.reservedSmem.cap,@object
	.size		.nv.reservedSmem.cap,0x4
